	.headerflags	@"EF_CUDA_TEXMODE_UNIFIED EF_CUDA_64BIT_ADDRESS EF_CUDA_ACCELERATORS EF_CUDA_SM90 EF_CUDA_VIRTUAL_SM(EF_CUDA_SM90)"
	.elftype	@"ET_EXEC"


//--------------------- .nv.info                  --------------------------
	.section	.nv.info,"",@"SHT_CUDA_INFO"
	.align	4


	//----- nvinfo : EIATTR_REGCOUNT
	.align		4
        /*0000*/ 	.byte	0x04, 0x2f
        /*0002*/ 	.short	(.L_2 - .L_1)
	.align		4
.L_1:
        /*0004*/ 	.word	index@(kda_gate_fwd_kernel)
        /*0008*/ 	.word	0x0000001c


	//----- nvinfo : EIATTR_FRAME_SIZE
	.align		4
.L_2:
        /*000c*/ 	.byte	0x04, 0x11
        /*000e*/ 	.short	(.L_4 - .L_3)
	.align		4
.L_3:
        /*0010*/ 	.word	index@(kda_gate_fwd_kernel)
        /*0014*/ 	.word	0x00000000


	//----- nvinfo : EIATTR_MIN_STACK_SIZE
	.align		4
.L_4:
        /*0018*/ 	.byte	0x04, 0x12
        /*001a*/ 	.short	(.L_6 - .L_5)
	.align		4
.L_5:
        /*001c*/ 	.word	index@(kda_gate_fwd_kernel)
        /*0020*/ 	.word	0x00000000
.L_6:


//--------------------- .nv.info.kda_gate_fwd_kernel --------------------------
	.section	.nv.info.kda_gate_fwd_kernel,"",@"SHT_CUDA_INFO"
	.sectionflags	@""
	.align	4


	//----- nvinfo : EIATTR_CUDA_API_VERSION
	.align		4
        /*0000*/ 	.byte	0x04, 0x37
        /*0002*/ 	.short	(.L_8 - .L_7)
.L_7:
        /*0004*/ 	.word	0x00000080


	//----- nvinfo : EIATTR_KPARAM_INFO
	.align		4
.L_8:
        /*0008*/ 	.byte	0x04, 0x17
        /*000a*/ 	.short	(.L_10 - .L_9)
.L_9:
        /*000c*/ 	.word	0x00000000
        /*0010*/ 	.short	0x0006
        /*0012*/ 	.short	0x0028
        /*0014*/ 	.byte	0x00, 0xf4, 0x21, 0x00


	//----- nvinfo : EIATTR_KPARAM_INFO
	.align		4
.L_10:
        /*0018*/ 	.byte	0x04, 0x17
        /*001a*/ 	.short	(.L_12 - .L_11)
.L_11:
        /*001c*/ 	.word	0x00000000
        /*0020*/ 	.short	0x0005
        /*0022*/ 	.short	0x0020
        /*0024*/ 	.byte	0x00, 0xf4, 0x21, 0x00


	//----- nvinfo : EIATTR_KPARAM_INFO
	.align		4
.L_12:
        /*0028*/ 	.byte	0x04, 0x17
        /*002a*/ 	.short	(.L_14 - .L_13)
.L_13:
        /*002c*/ 	.word	0x00000000
        /*0030*/ 	.short	0x0004
        /*0032*/ 	.short	0x001c
        /*0034*/ 	.byte	0x00, 0xf0, 0x11, 0x00


	//----- nvinfo : EIATTR_KPARAM_INFO
	.align		4
.L_14:
        /*0038*/ 	.byte	0x04, 0x17
        /*003a*/ 	.short	(.L_16 - .L_15)
.L_15:
        /*003c*/ 	.word	0x00000000
        /*0040*/ 	.short	0x0003
        /*0042*/ 	.short	0x0018
        /*0044*/ 	.byte	0x00, 0xf0, 0x11, 0x00


	//----- nvinfo : EIATTR_KPARAM_INFO
	.align		4
.L_16:
        /*0048*/ 	.byte	0x04, 0x17
        /*004a*/ 	.short	(.L_18 - .L_17)
.L_17:
        /*004c*/ 	.word	0x00000000
        /*0050*/ 	.short	0x0002
        /*0052*/ 	.short	0x0010
        /*0054*/ 	.byte	0x00, 0xf4, 0x21, 0x00


	//----- nvinfo : EIATTR_KPARAM_INFO
	.align		4
.L_18:
        /*0058*/ 	.byte	0x04, 0x17
        /*005a*/ 	.short	(.L_20 - .L_19)
.L_19:
        /*005c*/ 	.word	0x00000000
        /*0060*/ 	.short	0x0001
        /*0062*/ 	.short	0x0008
        /*0064*/ 	.byte	0x00, 0xf4, 0x21, 0x00


	//----- nvinfo : EIATTR_KPARAM_INFO
	.align		4
.L_20:
        /*0068*/ 	.byte	0x04, 0x17
        /*006a*/ 	.short	(.L_22 - .L_21)
.L_21:
        /*006c*/ 	.word	0x00000000
        /*0070*/ 	.short	0x0000
        /*0072*/ 	.short	0x0000
        /*0074*/ 	.byte	0x00, 0xf4, 0x21, 0x00


	//----- nvinfo : EIATTR_SPARSE_MMA_MASK
	.align		4
.L_22:
        /*0078*/ 	.byte	0x03, 0x50
        /*007a*/ 	.short	0x0000


	//----- nvinfo : EIATTR_MAXREG_COUNT
	.align		4
        /*007c*/ 	.byte	0x03, 0x1b
        /*007e*/ 	.short	0x00ff


	//----- nvinfo : EIATTR_EXIT_INSTR_OFFSETS
	.align		4
        /*0080*/ 	.byte	0x04, 0x1c
        /*0082*/ 	.short	(.L_24 - .L_23)


	//   ....[0]....
.L_23:
        /*0084*/ 	.word	0x00000af0


	//   ....[1]....
        /*0088*/ 	.word	0x00000b10


	//----- nvinfo : EIATTR_REQNTID
	.align		4
.L_24:
        /*008c*/ 	.byte	0x04, 0x10
        /*008e*/ 	.short	(.L_26 - .L_25)
.L_25:
        /*0090*/ 	.word	0x00000080
        /*0094*/ 	.word	0x00000001
        /*0098*/ 	.word	0x00000001


	//----- nvinfo : EIATTR_CBANK_PARAM_SIZE
	.align		4
.L_26:
        /*009c*/ 	.byte	0x03, 0x19
        /*009e*/ 	.short	0x0030


	//----- nvinfo : EIATTR_PARAM_CBANK
	.align		4
        /*00a0*/ 	.byte	0x04, 0x0a
        /*00a2*/ 	.short	(.L_28 - .L_27)
	.align		4
.L_27:
        /*00a4*/ 	.word	index@(.nv.constant0.kda_gate_fwd_kernel)
        /*00a8*/ 	.short	0x0210
        /*00aa*/ 	.short	0x0030


	//----- nvinfo : EIATTR_SW_WAR
	.align		4
.L_28:
        /*00ac*/ 	.byte	0x04, 0x36
        /*00ae*/ 	.short	(.L_30 - .L_29)
.L_29:
        /*00b0*/ 	.word	0x00000008
.L_30:


//--------------------- .nv.callgraph             --------------------------
	.section	.nv.callgraph,"",@"SHT_CUDA_CALLGRAPH"
	.align	4
	.sectionentsize	8
	.align		4
        /*0000*/ 	.word	0x00000000
	.align		4
        /*0004*/ 	.word	0xffffffff
	.align		4
        /*0008*/ 	.word	0x00000000
	.align		4
        /*000c*/ 	.word	0xfffffffe
	.align		4
        /*0010*/ 	.word	0x00000000
	.align		4
        /*0014*/ 	.word	0xfffffffd
	.align		4
        /*0018*/ 	.word	0x00000000
	.align		4
        /*001c*/ 	.word	0xfffffffc


//--------------------- .nv.constant4             --------------------------
	.section	.nv.constant4,"a",@progbits
	.align	8
	.align		8
.nv.constant4:
        /*0000*/ 	.dword	_$_str


//--------------------- .text.kda_gate_fwd_kernel --------------------------
	.section	.text.kda_gate_fwd_kernel,"ax",@progbits
	.align	128
        .global         kda_gate_fwd_kernel
        .type           kda_gate_fwd_kernel,@function
        .size           kda_gate_fwd_kernel,(.L_x_1 - kda_gate_fwd_kernel)
        .other          kda_gate_fwd_kernel,@"STO_CUDA_ENTRY STV_DEFAULT"
kda_gate_fwd_kernel:
.text.kda_gate_fwd_kernel:
[----:B------:R-:W0:Y:S01]  /*0000*/  LDC R1, c[0x0][0x28] ;  /* 0x00000a00ff017b82 */ /* 0x000e220000000800 */
[----:B------:R-:W1:Y:S07]  /*0010*/  S2R R4, SR_TID.X ;  /* 0x0000000000047919 */ /* 0x000e6e0000002100 */
[----:B------:R-:W2:Y:S01]  /*0020*/  S2UR UR5, SR_CTAID.Y ;  /* 0x00000000000579c3 */ /* 0x000ea20000002600 */
[----:B------:R-:W-:Y:S01]  /*0030*/  ULDC.64 UR8, c[0x0][0x228] ;  /* 0x00008a0000087ab9 */ /* 0x000fe20000000a00 */
[----:B------:R-:W-:Y:S01]  /*0040*/  HFMA2.MMA R5, -RZ, RZ, 0, 0 ;  /* 0x00000000ff057435 */ /* 0x000fe200000001ff */
[----:B------:R-:W3:Y:S01]  /*0050*/  S2R R0, SR_CTAID.X ;  /* 0x0000000000007919 */ /* 0x000ee20000002500 */
[----:B------:R-:W-:-:S02]  /*0060*/  UIMAD UR4, UR9, 0xc, URZ ;  /* 0x0000000c090478a4 */ /* 0x000fc4000f8e023f */
[----:B------:R-:W-:Y:S02]  /*0070*/  USHF.R.S32.HI UR6, URZ, 0x1f, UR8 ;  /* 0x0000001f3f067899 */ /* 0x000fe40008011408 */
[----:B------:R-:W-:Y:S01]  /*0080*/  USHF.R.S32.HI UR7, URZ, 0x1f, UR4 ;  /* 0x0000001f3f077899 */ /* 0x000fe20008011404 */
[----:B-1----:R-:W-:Y:S02]  /*0090*/  SHF.R.U32.HI R3, RZ, 0x2, R4 ;  /* 0x00000002ff037819 */ /* 0x002fe40000011604 */
[----:B------:R-:W-:Y:S02]  /*00a0*/  SHF.L.U32 R4, R4, 0x2, RZ ;  /* 0x0000000204047819 */ /* 0x000fe400000006ff */
[----:B---3--:R-:W-:Y:S02]  /*00b0*/  SHF.L.U32 R0, R0, 0x5, RZ ;  /* 0x0000000500007819 */ /* 0x008fe400000006ff */
[----:B------:R-:W-:Y:S02]  /*00c0*/  SGXT.U32 R3, R3, 0x5 ;  /* 0x000000050303781a */ /* 0x000fe40000000000 */
[----:B------:R-:W-:-:S02]  /*00d0*/  SHF.R.S32.HI R2, RZ, 0x1f, R0 ;  /* 0x0000001fff027819 */ /* 0x000fc40000011400 */
[----:B------:R-:W-:Y:S02]  /*00e0*/  LOP3.LUT R7, R3, R0, RZ, 0xfc, !PT ;  /* 0x0000000003077212 */ /* 0x000fe400078efcff */
[----:B------:R-:W-:Y:S01]  /*00f0*/  LOP3.LUT R4, R4, 0xc, RZ, 0xc0, !PT ;  /* 0x0000000c04047812 */ /* 0x000fe200078ec0ff */
[----:B------:R-:W-:Y:S01]  /*0100*/  IMAD R6, R2, UR4, RZ ;  /* 0x0000000402067c24 */ /* 0x000fe2000f8e02ff */
[----:B------:R-:W-:Y:S01]  /*0110*/  ISETP.GE.U32.AND P0, PT, R7, UR8, PT ;  /* 0x0000000807007c0c */ /* 0x000fe2000bf06070 */
[----:B--2---:R-:W-:-:S03]  /*0120*/  UIMAD UR8, UR5, 0x30, URZ ;  /* 0x00000030050878a4 */ /* 0x004fc6000f8e023f */
[----:B------:R-:W-:Y:S01]  /*0130*/  ISETP.GE.AND.EX P0, PT, R2, UR6, PT, P0 ;  /* 0x0000000602007c0c */ /* 0x000fe2000bf06300 */
[C---:B------:R-:W-:Y:S01]  /*0140*/  IMAD.WIDE.U32 R2, R7.reuse, UR4, R4 ;  /* 0x0000000407027c25 */ /* 0x040fe2000f8e0004 */
[----:B------:R-:W-:Y:S02]  /*0150*/  UIMAD UR4, UR5, 0xc, URZ ;  /* 0x0000000c050478a4 */ /* 0x000fe4000f8e023f */
[----:B------:R-:W-:Y:S01]  /*0160*/  ISETP.GT.AND P0, PT, R0, -0x1, !P0 ;  /* 0xffffffff0000780c */ /* 0x000fe20004704270 */
[----:B------:R-:W-:Y:S01]  /*0170*/  IMAD R7, R7, UR7, R6 ;  /* 0x0000000707077c24 */ /* 0x000fe2000f8e0206 */
[----:B------:R-:W-:Y:S01]  /*0180*/  ULDC.64 UR6, c[0x0][0x210] ;  /* 0x0000840000067ab9 */ /* 0x000fe20000000a00 */
[----:B------:R-:W-:Y:S01]  /*0190*/  SHF.L.U32 R8, R2, 0x2, RZ ;  /* 0x0000000202087819 */ /* 0x000fe200000006ff */
[----:B------:R-:W-:Y:S01]  /*01a0*/  UIADD3 UR6, UP0, UR8, UR6, URZ ;  /* 0x0000000608067290 */ /* 0x000fe2000ff1e03f */
[----:B------:R-:W-:Y:S02]  /*01b0*/  ISETP.NE.U32.AND P0, PT, R4, 0xc, P0 ;  /* 0x0000000c0400780c */ /* 0x000fe40000705070 */
[----:B------:R-:W-:Y:S01]  /*01c0*/  IADD3 R3, R3, R7, RZ ;  /* 0x0000000703037210 */ /* 0x000fe20007ffe0ff */
[----:B------:R-:W-:Y:S01]  /*01d0*/  ULEA.HI.X UR7, UR4, UR7, URZ, 0x2, UP0 ;  /* 0x0000000704077291 */ /* 0x000fe200080f143f */
[----:B------:R-:W-:-:S02]  /*01e0*/  MOV R4, RZ ;  /* 0x000000ff00047202 */ /* 0x000fc40000000f00 */
[----:B------:R-:W-:Y:S02]  /*01f0*/  CS2R R6, SRZ ;  /* 0x0000000000067805 */ /* 0x000fe4000001ff00 */
[----:B------:R-:W-:Y:S01]  /*0200*/  SHF.L.U64.HI R3, R2, 0x2, R3 ;  /* 0x0000000202037819 */ /* 0x000fe20000010203 */
[----:B------:R-:W-:Y:S01]  /*0210*/  ULDC.64 UR8, c[0x0][0x208] ;  /* 0x0000820000087ab9 */ /* 0x000fe20000000a00 */
[----:B------:R-:W-:-:S04]  /*0220*/  IADD3 R12, P1, R8, UR6, RZ ;  /* 0x00000006080c7c10 */ /* 0x000fc8000ff3e0ff */
[----:B------:R-:W-:Y:S01]  /*0230*/  IADD3.X R13, R3, UR7, RZ, P1, !PT ;  /* 0x00000007030d7c10 */ /* 0x000fe20008ffe4ff */
[----:B------:R-:W-:-:S04]  /*0240*/  ULDC.64 UR6, c[0x0][0x218] ;  /* 0x0000860000067ab9 */ /* 0x000fc80000000a00 */
[----:B------:R-:W2:Y:S01]  /*0250*/  @P0 LDG.E.128 R4, desc[UR8][R12.64] ;  /* 0x000000080c040981 */ /* 0x000ea2000c1e1d00 */
[----:B------:R-:W-:-:S04]  /*0260*/  ULEA UR6, UP0, UR5, UR6, 0x2 ;  /* 0x0000000605067291 */ /* 0x000fc8000f80103f */
[----:B------:R-:W-:Y:S02]  /*0270*/  ULEA.HI.X UR5, UR5, UR7, URZ, 0x2, UP0 ;  /* 0x0000000705057291 */ /* 0x000fe400080f143f */
[----:B------:R-:W-:Y:S01]  /*0280*/  MOV R10, UR6 ;  /* 0x00000006000a7c02 */ /* 0x000fe20008000f00 */
[----:B------:R-:W-:Y:S01]  /*0290*/  HFMA2.MMA R21, -RZ, RZ, 1.5048828125, 33.21875 ;  /* 0x3e055027ff157435 */ /* 0x000fe200000001ff */
[----:B------:R-:W-:Y:S02]  /*02a0*/  ULDC.64 UR6, c[0x0][0x220] ;  /* 0x0000880000067ab9 */ /* 0x000fe40000000a00 */
[----:B------:R-:W-:-:S05]  /*02b0*/  MOV R11, UR5 ;  /* 0x00000005000b7c02 */ /* 0x000fca0008000f00 */
[----:B------:R1:W3:Y:S01]  /*02c0*/  LDG.E R14, desc[UR8][R10.64] ;  /* 0x000000080a0e7981 */ /* 0x0002e2000c1e1900 */
[----:B------:R-:W-:-:S04]  /*02d0*/  ULEA UR5, UP0, UR4, UR6, 0x2 ;  /* 0x0000000604057291 */ /* 0x000fc8000f80103f */
[----:B------:R-:W-:Y:S01]  /*02e0*/  ULEA.HI.X UR4, UR4, UR7, URZ, 0x2, UP0 ;  /* 0x0000000704047291 */ /* 0x000fe200080f143f */
[----:B--2---:R-:W-:Y:S01]  /*02f0*/  FMUL R0, R6, 1.4426950216293334961 ;  /* 0x3fb8aa3b06007820 */ /* 0x004fe20000400000 */
[----:B------:R-:W-:Y:S01]  /*0300*/  FMUL R15, R7, 1.4426950216293334961 ;  /* 0x3fb8aa3b070f7820 */ /* 0x000fe20000400000 */
[----:B------:R-:W-:Y:S01]  /*0310*/  FMUL R2, R4, 1.4426950216293334961 ;  /* 0x3fb8aa3b04027820 */ /* 0x000fe20000400000 */
[----:B------:R-:W-:Y:S01]  /*0320*/  FMUL R12, R5, 1.4426950216293334961 ;  /* 0x3fb8aa3b050c7820 */ /* 0x000fe20000400000 */
[----:B------:R-:W-:Y:S02]  /*0330*/  FSETP.GT.AND P5, PT, R7, 20, PT ;  /* 0x41a000000700780b */ /* 0x000fe40003fa4000 */
[----:B------:R-:W-:Y:S02]  /*0340*/  FSETP.GEU.AND P3, PT, R0, -126, PT ;  /* 0xc2fc00000000780b */ /* 0x000fe40003f6e000 */
[----:B------:R-:W-:Y:S02]  /*0350*/  FSETP.GEU.AND P4, PT, R15, -126, PT ;  /* 0xc2fc00000f00780b */ /* 0x000fe40003f8e000 */
[----:B------:R-:W-:-:S02]  /*0360*/  FSETP.GEU.AND P1, PT, R2, -126, PT ;  /* 0xc2fc00000200780b */ /* 0x000fc40003f2e000 */
[----:B------:R-:W-:-:S07]  /*0370*/  FSETP.GEU.AND P2, PT, R12, -126, PT ;  /* 0xc2fc00000c00780b */ /* 0x000fce0003f4e000 */
[----:B------:R-:W-:Y:S02]  /*0380*/  @!P3 FMUL R0, R0, 0.5 ;  /* 0x3f0000000000b820 */ /* 0x000fe40000400000 */
[----:B------:R-:W-:Y:S02]  /*0390*/  @!P4 FMUL R15, R15, 0.5 ;  /* 0x3f0000000f0fc820 */ /* 0x000fe40000400000 */
[----:B------:R-:W2:Y:S01]  /*03a0*/  MUFU.EX2 R9, R0 ;  /* 0x0000000000097308 */ /* 0x000ea20000000800 */
[----:B------:R-:W-:Y:S01]  /*03b0*/  @!P1 FMUL R2, R2, 0.5 ;  /* 0x3f00000002029820 */ /* 0x000fe20000400000 */
[----:B------:R-:W-:-:S06]  /*03c0*/  @!P2 FMUL R12, R12, 0.5 ;  /* 0x3f0000000c0ca820 */ /* 0x000fcc0000400000 */
[----:B-1----:R-:W1:Y:S08]  /*03d0*/  MUFU.EX2 R10, R15 ;  /* 0x0000000f000a7308 */ /* 0x002e700000000800 */
[----:B------:R-:W4:Y:S01]  /*03e0*/  MUFU.EX2 R2, R2 ;  /* 0x0000000200027308 */ /* 0x000f220000000800 */
[----:B--2---:R-:W-:Y:S01]  /*03f0*/  @!P3 FMUL R9, R9, R9 ;  /* 0x000000090909b220 */ /* 0x004fe20000400000 */
[----:B------:R-:W-:-:S03]  /*0400*/  FSETP.GT.AND P3, PT, R6, 20, PT ;  /* 0x41a000000600780b */ /* 0x000fc60003f64000 */
[----:B------:R-:W-:-:S03]  /*0410*/  FADD R9, R9, 1 ;  /* 0x3f80000009097421 */ /* 0x000fc60000000000 */
[----:B------:R-:W2:Y:S01]  /*0420*/  MUFU.EX2 R13, R12 ;  /* 0x0000000c000d7308 */ /* 0x000ea20000000800 */
[----:B-1----:R-:W-:Y:S01]  /*0430*/  @!P4 FMUL R10, R10, R10 ;  /* 0x0000000a0a0ac220 */ /* 0x002fe20000400000 */
[C---:B------:R-:W-:Y:S02]  /*0440*/  IADD3 R0, R9.reuse, -0x3f2aaaab, RZ ;  /* 0xc0d5555509007810 */ /* 0x040fe40007ffe0ff */
[----:B------:R-:W-:Y:S01]  /*0450*/  ISETP.GE.U32.AND P4, PT, R9, 0x7f800000, PT ;  /* 0x7f8000000900780c */ /* 0x000fe20003f86070 */
[----:B------:R-:W-:Y:S01]  /*0460*/  FADD R10, R10, 1 ;  /* 0x3f8000000a0a7421 */ /* 0x000fe20000000000 */
[----:B------:R-:W-:Y:S01]  /*0470*/  LOP3.LUT R0, R0, 0xff800000, RZ, 0xc0, !PT ;  /* 0xff80000000007812 */ /* 0x000fe200078ec0ff */
[----:B----4-:R-:W-:-:S03]  /*0480*/  @!P1 FMUL R2, R2, R2 ;  /* 0x0000000202029220 */ /* 0x010fc60000400000 */
[----:B------:R-:W-:Y:S02]  /*0490*/  IADD3 R17, R10, -0x3f2aaaab, RZ ;  /* 0xc0d555550a117810 */ /* 0x000fe40007ffe0ff */
[-C--:B------:R-:W-:Y:S01]  /*04a0*/  IADD3 R19, R9, -R0.reuse, RZ ;  /* 0x8000000009137210 */ /* 0x080fe20007ffe0ff */
[----:B------:R-:W-:Y:S01]  /*04b0*/  FADD R11, R2, 1 ;  /* 0x3f800000020b7421 */ /* 0x000fe20000000000 */
[----:B------:R-:W-:Y:S02]  /*04c0*/  LOP3.LUT R17, R17, 0xff800000, RZ, 0xc0, !PT ;  /* 0xff80000011117812 */ /* 0x000fe400078ec0ff */
[----:B------:R-:W-:Y:S01]  /*04d0*/  I2FP.F32.S32 R0, R0 ;  /* 0x0000000000007245 */ /* 0x000fe20000201400 */
[----:B--2---:R-:W-:Y:S01]  /*04e0*/  @!P2 FMUL R13, R13, R13 ;  /* 0x0000000d0d0da220 */ /* 0x004fe20000400000 */
[C---:B------:R-:W-:Y:S01]  /*04f0*/  IADD3 R15, R10.reuse, -R17, RZ ;  /* 0x800000110a0f7210 */ /* 0x040fe20007ffe0ff */
[----:B------:R-:W-:Y:S01]  /*0500*/  FADD R19, R19, -1 ;  /* 0xbf80000013137421 */ /* 0x000fe20000000000 */
[----:B------:R-:W-:Y:S01]  /*0510*/  ISETP.GE.U32.AND P2, PT, R10, 0x7f800000, PT ;  /* 0x7f8000000a00780c */ /* 0x000fe20003f46070 */
[----:B------:R-:W-:Y:S01]  /*0520*/  FADD R12, R13, 1 ;  /* 0x3f8000000d0c7421 */ /* 0x000fe20000000000 */
[----:B---3--:R-:W-:Y:S01]  /*0530*/  FMUL R13, R14, 1.4426950216293334961 ;  /* 0x3fb8aa3b0e0d7820 */ /* 0x008fe20000400000 */
[----:B------:R-:W-:Y:S01]  /*0540*/  FADD R2, R15, -1 ;  /* 0xbf8000000f027421 */ /* 0x000fe20000000000 */
[----:B------:R-:W-:Y:S01]  /*0550*/  IADD3 R14, R11, -0x3f2aaaab, RZ ;  /* 0xc0d555550b0e7810 */ /* 0x000fe20007ffe0ff */
[CC--:B------:R-:W-:Y:S01]  /*0560*/  FFMA.FTZ R16, R19.reuse, -R21.reuse, 0.14084610342979431152 ;  /* 0x3e1039f613107423 */ /* 0x0c0fe20000010815 */
[----:B------:R-:W-:Y:S01]  /*0570*/  IADD3 R15, R12, -0x3f2aaaab, RZ ;  /* 0xc0d555550c0f7810 */ /* 0x000fe20007ffe0ff */
[----:B------:R-:W-:Y:S01]  /*0580*/  FFMA.FTZ R23, R2, -R21, 0.14084610342979431152 ;  /* 0x3e1039f602177423 */ /* 0x000fe20000010815 */
[----:B------:R-:W-:Y:S01]  /*0590*/  LOP3.LUT R14, R14, 0xff800000, RZ, 0xc0, !PT ;  /* 0xff8000000e0e7812 */ /* 0x000fe200078ec0ff */
[----:B------:R-:W-:Y:S01]  /*05a0*/  FFMA.FTZ R16, R19, R16, -0.12148627638816833496 ;  /* 0xbdf8cdcc13107423 */ /* 0x000fe20000010010 */
[----:B------:R-:W-:Y:S01]  /*05b0*/  LOP3.LUT R15, R15, 0xff800000, RZ, 0xc0, !PT ;  /* 0xff8000000f0f7812 */ /* 0x000fe200078ec0ff */
[----:B------:R-:W-:Y:S01]  /*05c0*/  FFMA.FTZ R23, R2, R23, -0.12148627638816833496 ;  /* 0xbdf8cdcc02177423 */ /* 0x000fe20000010017 */
[----:B------:R-:W-:Y:S01]  /*05d0*/  IADD3 R18, R11, -R14, RZ ;  /* 0x8000000e0b127210 */ /* 0x000fe20007ffe0ff */
[----:B------:R-:W-:Y:S01]  /*05e0*/  FFMA.FTZ R20, R19, R16, 0.13980610668659210205 ;  /* 0x3e0f295513147423 */ /* 0x000fe20000010010 */
[----:B------:R-:W-:Y:S01]  /*05f0*/  IADD3 R16, R12, -R15, RZ ;  /* 0x8000000f0c107210 */ /* 0x000fe20007ffe0ff */
[----:B------:R-:W-:Y:S01]  /*0600*/  FFMA.FTZ R23, R2, R23, 0.13980610668659210205 ;  /* 0x3e0f295502177423 */ /* 0x000fe20000010017 */
[----:B------:R-:W-:Y:S01]  /*0610*/  FSETP.GEU.AND P1, PT, R13, -126, PT ;  /* 0xc2fc00000d00780b */ /* 0x000fe20003f2e000 */
[----:B------:R-:W-:Y:S01]  /*0620*/  FADD R18, R18, -1 ;  /* 0xbf80000012127421 */ /* 0x000fe20000000000 */
[C---:B------:R-:W-:Y:S01]  /*0630*/  FFMA.FTZ R20, R19.reuse, R20, -0.16684235632419586182 ;  /* 0xbe2ad8b913147423 */ /* 0x040fe20000010014 */
[----:B------:R-:W-:Y:S01]  /*0640*/  FFMA.FTZ R23, R2, R23, -0.16684235632419586182 ;  /* 0xbe2ad8b902177423 */ /* 0x000fe20000010017 */
[----:B------:R-:W-:Y:S01]  /*0650*/  FADD R16, R16, -1 ;  /* 0xbf80000010107421 */ /* 0x000fe20000000000 */
[----:B------:R-:W-:Y:S01]  /*0660*/  FFMA.FTZ R0, R0, 1.1920928955078125e-07, RZ ;  /* 0x3400000000007823 */ /* 0x000fe200000100ff */
[C---:B------:R-:W-:Y:S01]  /*0670*/  FFMA.FTZ R20, R19.reuse, R20, 0.20012299716472625732 ;  /* 0x3e4ced0b13147423 */ /* 0x040fe20000010014 */
[----:B------:R-:W-:Y:S01]  /*0680*/  FFMA.FTZ R25, R2, R23, 0.20012299716472625732 ;  /* 0x3e4ced0b02197423 */ /* 0x000fe20000010017 */
[-C--:B------:R-:W-:Y:S01]  /*0690*/  FFMA.FTZ R23, R18, -R21.reuse, 0.14084610342979431152 ;  /* 0x3e1039f612177423 */ /* 0x080fe20000010815 */
[----:B------:R-:W-:Y:S01]  /*06a0*/  FFMA.FTZ R21, R16, -R21, 0.14084610342979431152 ;  /* 0x3e1039f610157423 */ /* 0x000fe20000010815 */
[C---:B------:R-:W-:Y:S01]  /*06b0*/  FFMA.FTZ R20, R19.reuse, R20, -0.24999669194221496582 ;  /* 0xbe7fff2213147423 */ /* 0x040fe20000010014 */
[----:B------:R-:W-:Y:S01]  /*06c0*/  FFMA.FTZ R25, R2, R25, -0.24999669194221496582 ;  /* 0xbe7fff2202197423 */ /* 0x000fe20000010019 */
[----:B------:R-:W-:Y:S01]  /*06d0*/  FFMA.FTZ R23, R18, R23, -0.12148627638816833496 ;  /* 0xbdf8cdcc12177423 */ /* 0x000fe20000010017 */
[----:B------:R-:W-:Y:S01]  /*06e0*/  FFMA.FTZ R21, R16, R21, -0.12148627638816833496 ;  /* 0xbdf8cdcc10157423 */ /* 0x000fe20000010015 */
[C---:B------:R-:W-:Y:S01]  /*06f0*/  FFMA.FTZ R20, R19.reuse, R20, 0.33333182334899902344 ;  /* 0x3eaaaa7813147423 */ /* 0x040fe20000010014 */
[----:B------:R-:W-:Y:S01]  /*0700*/  FFMA.FTZ R25, R2, R25, 0.33333182334899902344 ;  /* 0x3eaaaa7802197423 */ /* 0x000fe20000010019 */
[----:B------:R-:W-:Y:S01]  /*0710*/  FFMA.FTZ R23, R18, R23, 0.13980610668659210205 ;  /* 0x3e0f295512177423 */ /* 0x000fe20000010017 */
[----:B------:R-:W-:Y:S01]  /*0720*/  FFMA.FTZ R21, R16, R21, 0.13980610668659210205 ;  /* 0x3e0f295510157423 */ /* 0x000fe20000010015 */
[C---:B------:R-:W-:Y:S01]  /*0730*/  FFMA.FTZ R20, R19.reuse, R20, -0.5 ;  /* 0xbf00000013147423 */ /* 0x040fe20000010014 */
[----:B------:R-:W-:Y:S01]  /*0740*/  FFMA.FTZ R25, R2, R25, -0.5 ;  /* 0xbf00000002197423 */ /* 0x000fe20000010019 */
[----:B------:R-:W-:Y:S01]  /*0750*/  FFMA.FTZ R23, R18, R23, -0.16684235632419586182 ;  /* 0xbe2ad8b912177423 */ /* 0x000fe20000010017 */
[----:B------:R-:W-:Y:S01]  /*0760*/  FFMA.FTZ R21, R16, R21, -0.16684235632419586182 ;  /* 0xbe2ad8b910157423 */ /* 0x000fe20000010015 */
[C---:B------:R-:W-:Y:S01]  /*0770*/  FMUL R20, R19.reuse, R20 ;  /* 0x0000001413147220 */ /* 0x040fe20000400000 */
[----:B------:R-:W-:Y:S01]  /*0780*/  FMUL R25, R2, R25 ;  /* 0x0000001902197220 */ /* 0x000fe20000400000 */
[----:B------:R-:W-:Y:S01]  /*0790*/  FFMA.FTZ R23, R18, R23, 0.20012299716472625732 ;  /* 0x3e4ced0b12177423 */ /* 0x000fe20000010017 */
[----:B------:R-:W-:Y:S01]  /*07a0*/  FFMA.FTZ R21, R16, R21, 0.20012299716472625732 ;  /* 0x3e4ced0b10157423 */ /* 0x000fe20000010015 */
[----:B------:R-:W-:Y:S01]  /*07b0*/  FFMA.FTZ R19, R19, R20, R19 ;  /* 0x0000001413137223 */ /* 0x000fe20000010013 */
[----:B------:R-:W-:Y:S01]  /*07c0*/  FFMA.FTZ R20, R2, R25, R2 ;  /* 0x0000001902147223 */ /* 0x000fe20000010002 */
[----:B------:R-:W-:Y:S01]  /*07d0*/  I2FP.F32.S32 R2, R17 ;  /* 0x0000001100027245 */ /* 0x000fe20000201400 */
[----:B------:R-:W-:Y:S01]  /*07e0*/  FFMA.FTZ R21, R16, R21, -0.24999669194221496582 ;  /* 0xbe7fff2210157423 */ /* 0x000fe20000010015 */
[----:B------:R-:W-:Y:S01]  /*07f0*/  @P2 MOV R17, 0x7f800000 ;  /* 0x7f80000000112802 */ /* 0x000fe20000000f00 */
[----:B------:R-:W-:Y:S01]  /*0800*/  @!P1 FMUL R13, R13, 0.5 ;  /* 0x3f0000000d0d9820 */ /* 0x000fe20000400000 */
[----:B------:R-:W-:Y:S01]  /*0810*/  FFMA.FTZ R23, R18, R23, -0.24999669194221496582 ;  /* 0xbe7fff2212177423 */ /* 0x000fe20000010017 */
[----:B------:R-:W-:Y:S01]  /*0820*/  FFMA.FTZ R21, R16, R21, 0.33333182334899902344 ;  /* 0x3eaaaa7810157423 */ /* 0x000fe20000010015 */
[----:B------:R-:W-:Y:S01]  /*0830*/  FFMA.FTZ R25, R2, 1.1920928955078125e-07, RZ ;  /* 0x3400000002197823 */ /* 0x000fe200000100ff */
[----:B------:R-:W-:Y:S01]  /*0840*/  FFMA.FTZ R19, R0, 0.69314718246459960938, R19 ;  /* 0x3f31721800137823 */ /* 0x000fe20000010013 */
[----:B------:R-:W-:Y:S01]  /*0850*/  FFMA.FTZ R23, R18, R23, 0.33333182334899902344 ;  /* 0x3eaaaa7812177423 */ /* 0x000fe20000010017 */
[----:B------:R-:W-:Y:S01]  /*0860*/  FFMA.FTZ R21, R16, R21, -0.5 ;  /* 0xbf00000010157423 */ /* 0x000fe20000010015 */
[----:B------:R-:W-:Y:S01]  /*0870*/  FFMA.FTZ R20, R25, 0.69314718246459960938, R20 ;  /* 0x3f31721819147823 */ /* 0x000fe20000010014 */
[----:B------:R-:W-:Y:S01]  /*0880*/  @P2 FFMA.FTZ R20, R10, R17, +INF ;  /* 0x7f8000000a142423 */ /* 0x000fe20000010011 */
[----:B------:R-:W-:Y:S01]  /*0890*/  ISETP.GE.U32.AND P2, PT, R11, 0x7f800000, PT ;  /* 0x7f8000000b00780c */ /* 0x000fe20003f46070 */
[----:B------:R-:W-:Y:S01]  /*08a0*/  FMUL R21, R16, R21 ;  /* 0x0000001510157220 */ /* 0x000fe20000400000 */
[----:B------:R-:W1:Y:S01]  /*08b0*/  MUFU.EX2 R13, R13 ;  /* 0x0000000d000d7308 */ /* 0x000e620000000800 */
[----:B------:R-:W-:Y:S01]  /*08c0*/  ISETP.GE.U32.AND P6, PT, R12, 0x7f800000, PT ;  /* 0x7f8000000c00780c */ /* 0x000fe20003fc6070 */
[----:B------:R-:W-:Y:S01]  /*08d0*/  FFMA.FTZ R23, R18, R23, -0.5 ;  /* 0xbf00000012177423 */ /* 0x000fe20000010017 */
[----:B------:R-:W-:Y:S01]  /*08e0*/  FFMA.FTZ R21, R16, R21, R16 ;  /* 0x0000001510157223 */ /* 0x000fe20000010010 */
[----:B------:R-:W-:-:S02]  /*08f0*/  @P4 MOV R16, 0x7f800000 ;  /* 0x7f80000000104802 */ /* 0x000fc40000000f00 */
[----:B------:R-:W-:Y:S01]  /*0900*/  I2FP.F32.S32 R0, R14 ;  /* 0x0000000e00007245 */ /* 0x000fe20000201400 */
[C---:B------:R-:W-:Y:S01]  /*0910*/  FMUL R23, R18.reuse, R23 ;  /* 0x0000001712177220 */ /* 0x040fe20000400000 */
[----:B------:R-:W-:Y:S01]  /*0920*/  I2FP.F32.S32 R2, R15 ;  /* 0x0000000f00027245 */ /* 0x000fe20000201400 */
[C---:B------:R-:W-:Y:S01]  /*0930*/  @P4 FFMA.FTZ R19, R9.reuse, R16, +INF ;  /* 0x7f80000009134423 */ /* 0x040fe20000010010 */
[----:B------:R-:W-:Y:S01]  /*0940*/  FSETP.NEU.AND P4, PT, R9, RZ, PT ;  /* 0x000000ff0900720b */ /* 0x000fe20003f8d000 */
[----:B------:R-:W-:Y:S01]  /*0950*/  FFMA.FTZ R23, R18, R23, R18 ;  /* 0x0000001712177223 */ /* 0x000fe20000010012 */
[----:B------:R-:W-:Y:S01]  /*0960*/  FFMA.FTZ R0, R0, 1.1920928955078125e-07, RZ ;  /* 0x3400000000007823 */ /* 0x000fe200000100ff */
[----:B------:R-:W-:Y:S01]  /*0970*/  @P2 MOV R14, 0x7f800000 ;  /* 0x7f800000000e2802 */ /* 0x000fe20000000f00 */
[----:B------:R-:W-:Y:S01]  /*0980*/  FFMA.FTZ R2, R2, 1.1920928955078125e-07, RZ ;  /* 0x3400000002027823 */ /* 0x000fe200000100ff */
[----:B------:R-:W-:Y:S01]  /*0990*/  @!P3 FSEL R6, R19, -INF , P4 ;  /* 0xff8000001306b808 */ /* 0x000fe20002000000 */
[----:B------:R-:W-:Y:S01]  /*09a0*/  FFMA.FTZ R0, R0, 0.69314718246459960938, R23 ;  /* 0x3f31721800007823 */ /* 0x000fe20000010017 */
[----:B------:R-:W-:Y:S01]  /*09b0*/  FSETP.GT.AND P4, PT, R4, 20, PT ;  /* 0x41a000000400780b */ /* 0x000fe20003f84000 */
[----:B------:R-:W-:Y:S01]  /*09c0*/  @P2 FFMA.FTZ R0, R11, R14, +INF ;  /* 0x7f8000000b002423 */ /* 0x000fe2000001000e */
[----:B------:R-:W-:Y:S01]  /*09d0*/  FSETP.GT.AND P3, PT, R5, 20, PT ;  /* 0x41a000000500780b */ /* 0x000fe20003f64000 */
[----:B-1----:R-:W-:Y:S01]  /*09e0*/  @!P1 FMUL R13, R13, R13 ;  /* 0x0000000d0d0d9220 */ /* 0x002fe20000400000 */
[----:B------:R-:W-:Y:S01]  /*09f0*/  @P6 MOV R9, 0x7f800000 ;  /* 0x7f80000000096802 */ /* 0x000fe20000000f00 */
[----:B------:R-:W-:Y:S01]  /*0a00*/  FFMA.FTZ R2, R2, 0.69314718246459960938, R21 ;  /* 0x3f31721802027823 */ /* 0x000fe20000010015 */
[----:B------:R-:W-:Y:S01]  /*0a10*/  FSETP.NEU.AND P1, PT, R11, RZ, PT ;  /* 0x000000ff0b00720b */ /* 0x000fe20003f2d000 */
[----:B------:R-:W-:Y:S01]  /*0a20*/  FADD R13, RZ, -R13 ;  /* 0x8000000dff0d7221 */ /* 0x000fe20000000000 */
[C---:B------:R-:W-:Y:S01]  /*0a30*/  FSETP.NEU.AND P2, PT, R12.reuse, RZ, PT ;  /* 0x000000ff0c00720b */ /* 0x040fe20003f4d000 */
[----:B------:R-:W-:Y:S01]  /*0a40*/  @P6 FFMA.FTZ R2, R12, R9, +INF ;  /* 0x7f8000000c026423 */ /* 0x000fe20000010009 */
[----:B------:R-:W-:Y:S01]  /*0a50*/  FSETP.NEU.AND P6, PT, R10, RZ, PT ;  /* 0x000000ff0a00720b */ /* 0x000fe20003fcd000 */
[----:B------:R-:W-:-:S02]  /*0a60*/  FMUL R6, R13, R6 ;  /* 0x000000060d067220 */ /* 0x000fc40000400000 */
[----:B------:R-:W-:Y:S02]  /*0a70*/  @!P4 FSEL R4, R0, -INF , P1 ;  /* 0xff8000000004c808 */ /* 0x000fe40000800000 */
[----:B------:R-:W-:Y:S02]  /*0a80*/  IADD3 R8, P1, R8, UR5, RZ ;  /* 0x0000000508087c10 */ /* 0x000fe4000ff3e0ff */
[----:B------:R-:W-:Y:S01]  /*0a90*/  @!P3 FSEL R5, R2, -INF , P2 ;  /* 0xff8000000205b808 */ /* 0x000fe20001000000 */
[----:B------:R-:W-:Y:S01]  /*0aa0*/  FMUL R4, R13, R4 ;  /* 0x000000040d047220 */ /* 0x000fe20000400000 */
[----:B------:R-:W-:Y:S02]  /*0ab0*/  @!P5 FSEL R7, R20, -INF , P6 ;  /* 0xff8000001407d808 */ /* 0x000fe40003000000 */
[----:B------:R-:W-:Y:S01]  /*0ac0*/  IADD3.X R9, R3, UR4, RZ, P1, !PT ;  /* 0x0000000403097c10 */ /* 0x000fe20008ffe4ff */
[C---:B------:R-:W-:Y:S02]  /*0ad0*/  FMUL R5, R13.reuse, R5 ;  /* 0x000000050d057220 */ /* 0x040fe40000400000 */
[----:B------:R-:W-:Y:S01]  /*0ae0*/  FMUL R7, R13, R7 ;  /* 0x000000070d077220 */ /* 0x000fe20000400000 */
[----:B0-----:R-:W-:Y:S06]  /*0af0*/  @!P0 EXIT ;  /* 0x000000000000894d */ /* 0x001fec0003800000 */
[----:B------:R-:W-:Y:S01]  /*0b00*/  STG.E.128 desc[UR8][R8.64], R4 ;  /* 0x0000000408007986 */ /* 0x000fe2000c101d08 */
[----:B------:R-:W-:Y:S05]  /*0b10*/  EXIT ;  /* 0x000000000000794d */ /* 0x000fea0003800000 */
.L_x_0:
[----:B------:R-:W-:-:S00]  /*0b20*/  BRA `(.L_x_0) ;  /* 0xfffffffc00fc7947 */ /* 0x000fc0000383ffff */
[----:B------:R-:W-:-:S00]  /*0b30*/  NOP ;  /* 0x0000000000007918 */ /* 0x000fc00000000000 */
        /* <DEDUP_REMOVED lines=12> */
.L_x_1:


//--------------------- .nv.global.init           --------------------------
	.section	.nv.global.init,"aw",@progbits
.nv.global.init:
	.type		_$_str,@object
	.size		_$_str,(.L_0 - _$_str)
_$_str:
        /*0000*/ 	.byte	0x5f, 0x5f, 0x43, 0x55, 0x44, 0x41, 0x5f, 0x46, 0x54, 0x5a, 0x00
.L_0:


//--------------------- .nv.shared.reserved.0     --------------------------
	.section	.nv.shared.reserved.0,"aw",@nobits
	.weak		__nv_reservedSMEM_offset_0_alias
	.size		__nv_reservedSMEM_offset_0_alias, 0, 0
	.other		__nv_reservedSMEM_offset_0_alias,@"STO_CUDA_RESERVED_SHARED STV_DEFAULT"
__nv_reservedSMEM_offset_0_alias:
	.zero		0


//--------------------- .nv.constant0.kda_gate_fwd_kernel --------------------------
	.section	.nv.constant0.kda_gate_fwd_kernel,"a",@progbits
	.sectionflags	@""
	.align	4
.nv.constant0.kda_gate_fwd_kernel:
	.zero		576


//--------------------- SYMBOLS --------------------------

	.type		.nv.reservedSmem.offset0,@object
	.size		.nv.reservedSmem.offset0,0x4
